	.headerflags	@"EF_CUDA_TEXMODE_UNIFIED EF_CUDA_64BIT_ADDRESS EF_CUDA_ACCELERATORS EF_CUDA_SM90 EF_CUDA_VIRTUAL_SM(EF_CUDA_SM90)"
	.elftype	@"ET_EXEC"


//--------------------- .nv.info                  --------------------------
	.section	.nv.info,"",@"SHT_CUDA_INFO"
	.align	4


	//----- nvinfo : EIATTR_REGCOUNT
	.align		4
        /*0000*/ 	.byte	0x04, 0x2f
        /*0002*/ 	.short	(.L_1 - .L_0)
	.align		4
.L_0:
        /*0004*/ 	.word	index@(triton_poi_fused_silu_1)
        /*0008*/ 	.word	0x0000000c


	//----- nvinfo : EIATTR_MIN_STACK_SIZE
	.align		4
.L_1:
        /*000c*/ 	.byte	0x04, 0x12
        /*000e*/ 	.short	(.L_3 - .L_2)
	.align		4
.L_2:
        /*0010*/ 	.word	index@(triton_poi_fused_silu_1)
        /*0014*/ 	.word	0x00000000


	//----- nvinfo : EIATTR_FRAME_SIZE
	.align		4
.L_3:
        /*0018*/ 	.byte	0x04, 0x11
        /*001a*/ 	.short	(.L_5 - .L_4)
	.align		4
.L_4:
        /*001c*/ 	.word	index@(triton_poi_fused_silu_1)
        /*0020*/ 	.word	0x00000000


	//----- nvinfo : EIATTR_MIN_STACK_SIZE
	.align		4
.L_5:
        /*0024*/ 	.byte	0x04, 0x12
        /*0026*/ 	.short	(.L_7 - .L_6)
	.align		4
.L_6:
        /*0028*/ 	.word	index@(triton_poi_fused_silu_1)
        /*002c*/ 	.word	0x00000000
.L_7:


//--------------------- .nv.info.triton_poi_fused_silu_1 --------------------------
	.section	.nv.info.triton_poi_fused_silu_1,"",@"SHT_CUDA_INFO"
	.sectionflags	@""
	.align	4


	//----- nvinfo : EIATTR_CUDA_API_VERSION
	.align		4
        /*0000*/ 	.byte	0x04, 0x37
        /*0002*/ 	.short	(.L_9 - .L_8)
.L_8:
        /*0004*/ 	.word	0x0000007c


	//----- nvinfo : EIATTR_KPARAM_INFO
	.align		4
.L_9:
        /*0008*/ 	.byte	0x04, 0x17
        /*000a*/ 	.short	(.L_11 - .L_10)
.L_10:
        /*000c*/ 	.word	0x00000000
        /*0010*/ 	.short	0x0002
        /*0012*/ 	.short	0x0010
        /*0014*/ 	.byte	0x00, 0xf0, 0x11, 0x00


	//----- nvinfo : EIATTR_KPARAM_INFO
	.align		4
.L_11:
        /*0018*/ 	.byte	0x04, 0x17
        /*001a*/ 	.short	(.L_13 - .L_12)
.L_12:
        /*001c*/ 	.word	0x00000000
        /*0020*/ 	.short	0x0001
        /*0022*/ 	.short	0x0008
        /*0024*/ 	.byte	0x00, 0xf4, 0x21, 0x00


	//----- nvinfo : EIATTR_KPARAM_INFO
	.align		4
.L_13:
        /*0028*/ 	.byte	0x04, 0x17
        /*002a*/ 	.short	(.L_15 - .L_14)
.L_14:
        /*002c*/ 	.word	0x00000000
        /*0030*/ 	.short	0x0000
        /*0032*/ 	.short	0x0000
        /*0034*/ 	.byte	0x00, 0xf4, 0x21, 0x00


	//----- nvinfo : EIATTR_SPARSE_MMA_MASK
	.align		4
.L_15:
        /*0038*/ 	.byte	0x03, 0x50
        /*003a*/ 	.short	0x0000


	//----- nvinfo : EIATTR_MAXREG_COUNT
	.align		4
        /*003c*/ 	.byte	0x03, 0x1b
        /*003e*/ 	.short	0x00ff


	//----- nvinfo : EIATTR_EXIT_INSTR_OFFSETS
	.align		4
        /*0040*/ 	.byte	0x04, 0x1c
        /*0042*/ 	.short	(.L_17 - .L_16)


	//   ....[0]....
.L_16:
        /*0044*/ 	.word	0x000001d0


	//   ....[1]....
        /*0048*/ 	.word	0x000001f0


	//----- nvinfo : EIATTR_REQNTID
	.align		4
.L_17:
        /*004c*/ 	.byte	0x04, 0x10
        /*004e*/ 	.short	(.L_19 - .L_18)
.L_18:
        /*0050*/ 	.word	0x00000020
        /*0054*/ 	.word	0x00000001
        /*0058*/ 	.word	0x00000001


	//----- nvinfo : EIATTR_CBANK_PARAM_SIZE
	.align		4
.L_19:
        /*005c*/ 	.byte	0x03, 0x19
        /*005e*/ 	.short	0x0014


	//----- nvinfo : EIATTR_PARAM_CBANK
	.align		4
        /*0060*/ 	.byte	0x04, 0x0a
        /*0062*/ 	.short	(.L_21 - .L_20)
	.align		4
.L_20:
        /*0064*/ 	.word	index@(.nv.constant0.triton_poi_fused_silu_1)
        /*0068*/ 	.short	0x0210
        /*006a*/ 	.short	0x0014


	//----- nvinfo : EIATTR_SW_WAR
	.align		4
.L_21:
        /*006c*/ 	.byte	0x04, 0x36
        /*006e*/ 	.short	(.L_23 - .L_22)
.L_22:
        /*0070*/ 	.word	0x00000008
.L_23:


//--------------------- .nv.callgraph             --------------------------
	.section	.nv.callgraph,"",@"SHT_CUDA_CALLGRAPH"
	.align	4
	.sectionentsize	8
	.align		4
        /*0000*/ 	.word	0x00000000
	.align		4
        /*0004*/ 	.word	0xffffffff
	.align		4
        /*0008*/ 	.word	0x00000000
	.align		4
        /*000c*/ 	.word	0xfffffffe
	.align		4
        /*0010*/ 	.word	0x00000000
	.align		4
        /*0014*/ 	.word	0xfffffffd
	.align		4
        /*0018*/ 	.word	0x00000000
	.align		4
        /*001c*/ 	.word	0xfffffffc


//--------------------- .text.triton_poi_fused_silu_1 --------------------------
	.section	.text.triton_poi_fused_silu_1,"ax",@progbits
	.align	128
        .global         triton_poi_fused_silu_1
        .type           triton_poi_fused_silu_1,@function
        .size           triton_poi_fused_silu_1,(.L_x_1 - triton_poi_fused_silu_1)
        .other          triton_poi_fused_silu_1,@"STO_CUDA_ENTRY STV_DEFAULT"
triton_poi_fused_silu_1:
.text.triton_poi_fused_silu_1:
[----:B------:R-:W0:Y:S02]  /*0000*/  LDC R1, c[0x0][0x28] ;  /* 0x00000a00ff017b82 */ /* 0x000e240000000800 */
[----:B------:R-:W1:Y:S01]  /*0010*/  S2R R9, SR_TID.X ;  /* 0x0000000000097919 */ /* 0x000e620000002100 */
[----:B------:R-:W2:Y:S01]  /*0020*/  LDC.64 R2, c[0x0][0x210] ;  /* 0x00008400ff027b82 */ /* 0x000ea20000000a00 */
[----:B------:R-:W-:Y:S01]  /*0030*/  ULDC.64 UR4, c[0x0][0x208] ;  /* 0x0000820000047ab9 */ /* 0x000fe20000000a00 */
[----:B------:R-:W3:Y:S01]  /*0040*/  S2R R7, SR_CTAID.X ;  /* 0x0000000000077919 */ /* 0x000ee20000002500 */
[----:B-1----:R-:W-:-:S04]  /*0050*/  LOP3.LUT R0, R9, 0xf, RZ, 0xc0, !PT ;  /* 0x0000000f09007812 */ /* 0x002fc800078ec0ff */
[----:B---3--:R-:W-:Y:S01]  /*0060*/  LEA R7, R7, R0, 0x4 ;  /* 0x0000000007077211 */ /* 0x008fe200078e20ff */
[----:B------:R-:W-:-:S03]  /*0070*/  HFMA2.MMA R0, -RZ, RZ, 0, 0 ;  /* 0x00000000ff007435 */ /* 0x000fc600000001ff */
[C---:B------:R-:W-:Y:S01]  /*0080*/  ISETP.GE.AND P0, PT, R7.reuse, 0x10, PT ;  /* 0x000000100700780c */ /* 0x040fe20003f06270 */
[----:B--2---:R-:W-:-:S12]  /*0090*/  IMAD.WIDE R2, R7, 0x4, R2 ;  /* 0x0000000407027825 */ /* 0x004fd800078e0202 */
[----:B------:R1:W2:Y:S02]  /*00a0*/  @!P0 LDG.E R0, desc[UR4][R2.64] ;  /* 0x0000000402008981 */ /* 0x0002a4000c1e1900 */
[----:B-1----:R-:W-:Y:S01]  /*00b0*/  MOV R3, 0x3e800000 ;  /* 0x3e80000000037802 */ /* 0x002fe20000000f00 */
[----:B--2---:R-:W-:-:S04]  /*00c0*/  FADD R4, RZ, -R0 ;  /* 0x80000000ff047221 */ /* 0x004fc80000000000 */
[----:B------:R-:W-:-:S05]  /*00d0*/  FMUL R6, R4, 1.4426950216293334961 ;  /* 0x3fb8aa3b04067820 */ /* 0x000fca0000400000 */
[----:B------:R-:W-:-:S13]  /*00e0*/  FSETP.GEU.AND P0, PT, R6, -126, PT ;  /* 0xc2fc00000600780b */ /* 0x000fda0003f0e000 */
[----:B------:R-:W-:-:S04]  /*00f0*/  @!P0 FMUL R6, R6, 0.5 ;  /* 0x3f00000006068820 */ /* 0x000fc80000400000 */
[----:B------:R-:W1:Y:S02]  /*0100*/  MUFU.EX2 R4, R6 ;  /* 0x0000000600047308 */ /* 0x000e640000000800 */
[----:B-1----:R-:W-:Y:S01]  /*0110*/  @!P0 FMUL R4, R4, R4 ;  /* 0x0000000404048220 */ /* 0x002fe20000400000 */
[----:B------:R-:W-:-:S03]  /*0120*/  LOP3.LUT P0, RZ, R9, 0x10, RZ, 0xc0, !PT ;  /* 0x0000001009ff7812 */ /* 0x000fc6000780c0ff */
[----:B------:R-:W-:Y:S01]  /*0130*/  FADD R8, R4, 1 ;  /* 0x3f80000004087421 */ /* 0x000fe20000000000 */
[----:B------:R-:W-:Y:S01]  /*0140*/  ISETP.LT.AND P0, PT, R7, 0x10, !P0 ;  /* 0x000000100700780c */ /* 0x000fe20004701270 */
[----:B------:R-:W1:Y:S03]  /*0150*/  LDC.64 R4, c[0x0][0x218] ;  /* 0x00008600ff047b82 */ /* 0x000e660000000a00 */
[----:B------:R-:W-:-:S04]  /*0160*/  FSETP.GT.AND P1, PT, R8, 8.50705917302346158658e+37, PT ;  /* 0x7e8000000800780b */ /* 0x000fc80003f24000 */
[----:B------:R-:W-:-:S09]  /*0170*/  FSEL R3, R3, 1, P1 ;  /* 0x3f80000003037808 */ /* 0x000fd20000800000 */
[----:B------:R-:W-:-:S06]  /*0180*/  @P1 FMUL R8, R8, 0.25 ;  /* 0x3e80000008081820 */ /* 0x000fcc0000400000 */
[----:B------:R-:W2:Y:S02]  /*0190*/  MUFU.RCP R8, R8 ;  /* 0x0000000800087308 */ /* 0x000ea40000001000 */
[----:B--2---:R-:W-:Y:S01]  /*01a0*/  FMUL R9, R8, R3 ;  /* 0x0000000308097220 */ /* 0x004fe20000400000 */
[----:B-1----:R-:W-:-:S04]  /*01b0*/  IMAD.WIDE R2, R7, 0x4, R4 ;  /* 0x0000000407027825 */ /* 0x002fc800078e0204 */
[----:B------:R-:W-:Y:S01]  /*01c0*/  FMUL R9, R9, R0 ;  /* 0x0000000009097220 */ /* 0x000fe20000400000 */
[----:B------:R-:W-:Y:S06]  /*01d0*/  @!P0 EXIT ;  /* 0x000000000000894d */ /* 0x000fec0003800000 */
[----:B------:R-:W-:Y:S01]  /*01e0*/  STG.E desc[UR4][R2.64], R9 ;  /* 0x0000000902007986 */ /* 0x000fe2000c101904 */
[----:B------:R-:W-:Y:S05]  /*01f0*/  EXIT ;  /* 0x000000000000794d */ /* 0x000fea0003800000 */
.L_x_0:
[----:B------:R-:W-:-:S00]  /*0200*/  BRA `(.L_x_0) ;  /* 0xfffffffc00fc7947 */ /* 0x000fc0000383ffff */
[----:B------:R-:W-:-:S00]  /*0210*/  NOP ;  /* 0x0000000000007918 */ /* 0x000fc00000000000 */
        /* <DEDUP_REMOVED lines=14> */
.L_x_1:


//--------------------- .nv.constant0.triton_poi_fused_silu_1 --------------------------
	.section	.nv.constant0.triton_poi_fused_silu_1,"a",@progbits
	.sectionflags	@""
	.align	4
.nv.constant0.triton_poi_fused_silu_1:
	.zero		548
